//
// Generated by NVIDIA NVVM Compiler
//
// Compiler Build ID: CL-36424714
// Cuda compilation tools, release 13.0, V13.0.88
// Based on NVVM 20.0.0
//

.version 9.0
.target sm_100
.address_size 64

	// .globl	_Z11printKernelv
.extern .func  (.param .b32 func_retval0) vprintf
(
	.param .b64 vprintf_param_0,
	.param .b64 vprintf_param_1
)
;
.global .align 1 .b8 $str[51] = {72, 101, 108, 108, 111, 32, 67, 85, 68, 65, 32, 73, 109, 32, 97, 32, 116, 104, 114, 101, 97, 100, 32, 102, 114, 111, 109, 32, 103, 114, 105, 100, 32, 37, 100, 32, 97, 110, 100, 32, 98, 108, 111, 99, 107, 32, 37, 100, 32, 10};

.visible .entry _Z11printKernelv()
{
	.local .align 8 .b8 	__local_depot0[8];
	.reg .b64 	%SP;
	.reg .b64 	%SPL;
	.reg .b32 	%r<5>;
	.reg .b64 	%rd<5>;

	mov.u64 	%SPL, __local_depot0;
	cvta.local.u64 	%SP, %SPL;
	add.u64 	%rd1, %SP, 0;
	add.u64 	%rd2, %SPL, 0;
	mov.u32 	%r1, %tid.x;
	mov.u32 	%r2, %ctaid.x;
	st.local.v2.u32 	[%rd2], {%r1, %r2};
	mov.u64 	%rd3, $str;
	cvta.global.u64 	%rd4, %rd3;
	{ // callseq 0, 0
	.param .b64 param0;
	st.param.b64 	[param0], %rd4;
	.param .b64 param1;
	st.param.b64 	[param1], %rd1;
	.param .b32 retval0;
	call.uni (retval0), 
	vprintf, 
	(
	param0, 
	param1
	);
	ld.param.b32 	%r3, [retval0];
	} // callseq 0
	ret;

}


// ===== COMPILED SASS (sm_100) =====

	.target	sm_100

	.elftype	@"ET_EXEC"


//--------------------- .note.nv.tkinfo           --------------------------
	.section	.note.nv.tkinfo,"",@"SHT_NOTE"
	.sectionflags	@"SHF_NOTE_NV_TKINFO"
	.tkinfo
        /*0018*/ 	.word	0x00000002
        /*0030*/ 	.string	""
        /*0030*/ 	.string	"ptxas"
        /*0030*/ 	.string	"Cuda compilation tools, release 13.0, V13.0.88"
        /*0030*/ 	.string	"Build cuda_13.0.r13.0/compiler.36424714_0"
        /*0030*/ 	.string	"-arch sm_100 -m 64 "



//--------------------- .note.nv.cuinfo           --------------------------
	.section	.note.nv.cuinfo,"",@"SHT_NOTE"
	.sectionflags	@"SHF_NOTE_NV_CUINFO"
        /*0018*/ 	.short	0x0002
        /*001a*/ 	.short	0x0064
        /*001c*/ 	.short	0x0082
	.zero		2


//--------------------- .nv.info                  --------------------------
	.section	.nv.info,"",@"SHT_CUDA_INFO"
	.align	4


	//----- nvinfo : EIATTR_REGCOUNT
	.align		4
        /*0000*/ 	.byte	0x04, 0x2f
        /*0002*/ 	.short	(.L_2 - .L_1)
	.align		4
.L_1:
        /*0004*/ 	.word	index@(_Z11printKernelv)
        /*0008*/ 	.word	0x00000018


	//----- nvinfo : EIATTR_FRAME_SIZE
	.align		4
.L_2:
        /*000c*/ 	.byte	0x04, 0x11
        /*000e*/ 	.short	(.L_4 - .L_3)
	.align		4
.L_3:
        /*0010*/ 	.word	index@(_Z11printKernelv)
        /*0014*/ 	.word	0x00000008


	//----- nvinfo : EIATTR_MIN_STACK_SIZE
	.align		4
.L_4:
        /*0018*/ 	.byte	0x04, 0x12
        /*001a*/ 	.short	(.L_6 - .L_5)
	.align		4
.L_5:
        /*001c*/ 	.word	index@(_Z11printKernelv)
        /*0020*/ 	.word	0x00000008
.L_6:


//--------------------- .nv.compat                --------------------------
	.section	.nv.compat,"",@"SHT_CUDA_COMPAT_INFO"
	.align	4
        /*0000*/ 	.byte	0x02, 0x09, 0x00, 0x00, 0x02, 0x02, 0x01, 0x00, 0x02, 0x05, 0x05, 0x00, 0x03, 0x07, 0x01, 0x01
        /*0010*/ 	.byte	0x02, 0x03, 0x00, 0x00, 0x02, 0x06, 0x01, 0x00, 0x04, 0x0b, 0x08, 0x00, 0x09, 0x00, 0x00, 0x00
        /*0020*/ 	.byte	0x00, 0x00, 0x00, 0x00


//--------------------- .nv.info._Z11printKernelv --------------------------
	.section	.nv.info._Z11printKernelv,"",@"SHT_CUDA_INFO"
	.sectionflags	@""
	.align	4


	//----- nvinfo : EIATTR_CUDA_API_VERSION
	.align		4
        /*0000*/ 	.byte	0x04, 0x37
        /*0002*/ 	.short	(.L_8 - .L_7)
.L_7:
        /*0004*/ 	.word	0x00000082


	//----- nvinfo : EIATTR_SPARSE_MMA_MASK
	.align		4
.L_8:
        /*0008*/ 	.byte	0x03, 0x50
        /*000a*/ 	.short	0x0000


	//----- nvinfo : EIATTR_MAXREG_COUNT
	.align		4
        /*000c*/ 	.byte	0x03, 0x1b
        /*000e*/ 	.short	0x00ff


	//----- nvinfo : EIATTR_EXTERNS
	.align		4
        /*0010*/ 	.byte	0x04, 0x0f
        /*0012*/ 	.short	(.L_10 - .L_9)


	//   ....[0]....
	.align		4
.L_9:
        /*0014*/ 	.word	index@(vprintf)


	//----- nvinfo : EIATTR_MERCURY_ISA_VERSION
	.align		4
.L_10:
        /*0018*/ 	.byte	0x03, 0x5f
        /*001a*/ 	.short	0x0101


	//----- nvinfo : EIATTR_VRC_CTA_INIT_COUNT
	.align		4
        /*001c*/ 	.byte	0x02, 0x4a
	.zero		1
	.zero		1


	//----- nvinfo : EIATTR_SYSCALL_OFFSETS
	.align		4
        /*0020*/ 	.byte	0x04, 0x46
        /*0022*/ 	.short	(.L_12 - .L_11)


	//   ....[0]....
.L_11:
        /*0024*/ 	.word	0x000000f0


	//----- nvinfo : EIATTR_EXIT_INSTR_OFFSETS
	.align		4
.L_12:
        /*0028*/ 	.byte	0x04, 0x1c
        /*002a*/ 	.short	(.L_14 - .L_13)


	//   ....[0]....
.L_13:
        /*002c*/ 	.word	0x00000100


	//----- nvinfo : EIATTR_SW_WAR
	.align		4
.L_14:
        /*0030*/ 	.byte	0x04, 0x36
        /*0032*/ 	.short	(.L_16 - .L_15)
.L_15:
        /*0034*/ 	.word	0x00000008
.L_16:


//--------------------- .nv.callgraph             --------------------------
	.section	.nv.callgraph,"",@"SHT_CUDA_CALLGRAPH"
	.align	4
	.sectionentsize	8
	.align		4
        /*0000*/ 	.word	0x00000000
	.align		4
        /*0004*/ 	.word	0xffffffff
	.align		4
        /*0008*/ 	.word	index@(_Z11printKernelv)
	.align		4
        /*000c*/ 	.word	index@(vprintf)
	.align		4
        /*0010*/ 	.word	0x00000000
	.align		4
        /*0014*/ 	.word	0xfffffffe
	.align		4
        /*0018*/ 	.word	0x00000000
	.align		4
        /*001c*/ 	.word	0xfffffffd
	.align		4
        /*0020*/ 	.word	0x00000000
	.align		4
        /*0024*/ 	.word	0xfffffffc


//--------------------- .nv.constant4             --------------------------
	.section	.nv.constant4,"a",@progbits
	.align	8
	.align		8
.nv.constant4:
        /*0000*/ 	.dword	vprintf
	.align		8
        /*0008*/ 	.dword	$str


//--------------------- .text._Z11printKernelv    --------------------------
	.section	.text._Z11printKernelv,"ax",@progbits
	.align	128
        .global         _Z11printKernelv
        .type           _Z11printKernelv,@function
        .size           _Z11printKernelv,(.L_x_2 - _Z11printKernelv)
        .other          _Z11printKernelv,@"STO_CUDA_ENTRY STV_DEFAULT"
_Z11printKernelv:
.text._Z11printKernelv:
[----:B------:R-:W0:Y:S01]  /*0000*/  LDC R1, c[0x0][0x37c] ;  /* 0x0000df00ff017b82 */ /* 0x000e220000000800 */
[----:B------:R-:W1:Y:S01]  /*0010*/  S2R R8, SR_TID.X ;  /* 0x0000000000087919 */ /* 0x000e620000002100 */
[----:B0-----:R-:W-:Y:S01]  /*0020*/  VIADD R1, R1, 0xfffffff8 ;  /* 0xfffffff801017836 */ /* 0x001fe20000000000 */
[----:B------:R-:W-:Y:S01]  /*0030*/  MOV R0, 0x0 ;  /* 0x0000000000007802 */ /* 0x000fe20000000f00 */
[----:B------:R-:W0:Y:S01]  /*0040*/  LDCU UR4, c[0x0][0x2f8] ;  /* 0x00005f00ff0477ac */ /* 0x000e220008000800 */
[----:B------:R-:W1:Y:S03]  /*0050*/  S2R R9, SR_CTAID.X ;  /* 0x0000000000097919 */ /* 0x000e660000002500 */
[----:B------:R2:W3:Y:S01]  /*0060*/  LDC.64 R2, c[0x4][R0] ;  /* 0x0100000000027b82 */ /* 0x0004e20000000a00 */
[----:B------:R-:W4:Y:S01]  /*0070*/  LDCU.64 UR6, c[0x4][0x8] ;  /* 0x01000100ff0677ac */ /* 0x000f220008000a00 */
[----:B------:R-:W5:Y:S01]  /*0080*/  LDCU UR5, c[0x0][0x2fc] ;  /* 0x00005f80ff0577ac */ /* 0x000f620008000800 */
[----:B0-----:R-:W-:Y:S01]  /*0090*/  IADD3 R6, P0, PT, R1, UR4, RZ ;  /* 0x0000000401067c10 */ /* 0x001fe2000ff1e0ff */
[----:B----4-:R-:W-:Y:S01]  /*00a0*/  IMAD.U32 R4, RZ, RZ, UR6 ;  /* 0x00000006ff047e24 */ /* 0x010fe2000f8e00ff */
[----:B------:R-:W-:-:S03]  /*00b0*/  MOV R5, UR7 ;  /* 0x0000000700057c02 */ /* 0x000fc60008000f00 */
[----:B-----5:R-:W-:Y:S01]  /*00c0*/  IMAD.X R7, RZ, RZ, UR5, P0 ;  /* 0x00000005ff077e24 */ /* 0x020fe200080e06ff */
[----:B-1----:R2:W-:Y:S07]  /*00d0*/  STL.64 [R1], R8 ;  /* 0x0000000801007387 */ /* 0x0025ee0000100a00 */
[----:B------:R-:W-:-:S07]  /*00e0*/  LEPC R20, `(.L_x_0) ;  /* 0x000000001014794e */ /* 0x000fce0000000000 */
[----:B--23--:R-:W-:Y:S05]  /*00f0*/  CALL.ABS.NOINC R2 ;  /* 0x0000000002007343 */ /* 0x00cfea0003c00000 */
.L_x_0:
[----:B------:R-:W-:Y:S05]  /*0100*/  EXIT ;  /* 0x000000000000794d */ /* 0x000fea0003800000 */
.L_x_1:
[----:B------:R-:W-:-:S00]  /*0110*/  BRA `(.L_x_1) ;  /* 0xfffffffc00fc7947 */ /* 0x000fc0000383ffff */
[----:B------:R-:W-:-:S00]  /*0120*/  NOP ;  /* 0x0000000000007918 */ /* 0x000fc00000000000 */
        /* <DEDUP_REMOVED lines=13> */
.L_x_2:


//--------------------- .nv.global.init           --------------------------
	.section	.nv.global.init,"aw",@progbits
.nv.global.init:
	.type		$str,@object
	.size		$str,(.L_0 - $str)
$str:
        /*0000*/ 	.byte	0x48, 0x65, 0x6c, 0x6c, 0x6f, 0x20, 0x43, 0x55, 0x44, 0x41, 0x20, 0x49, 0x6d, 0x20, 0x61, 0x20
        /*0010*/ 	.byte	0x74, 0x68, 0x72, 0x65, 0x61, 0x64, 0x20, 0x66, 0x72, 0x6f, 0x6d, 0x20, 0x67, 0x72, 0x69, 0x64
        /*0020*/ 	.byte	0x20, 0x25, 0x64, 0x20, 0x61, 0x6e, 0x64, 0x20, 0x62, 0x6c, 0x6f, 0x63, 0x6b, 0x20, 0x25, 0x64
        /*0030*/ 	.byte	0x20, 0x0a, 0x00
.L_0:


//--------------------- .nv.shared.reserved.0     --------------------------
	.section	.nv.shared.reserved.0,"aw",@nobits
	.weak		__nv_reservedSMEM_offset_0_alias
	.size		__nv_reservedSMEM_offset_0_alias, 0, 64
	.other		__nv_reservedSMEM_offset_0_alias,@"STO_CUDA_RESERVED_SHARED STV_DEFAULT"
__nv_reservedSMEM_offset_0_alias:
	.zero		0
	.zero		64


//--------------------- .nv.constant0._Z11printKernelv --------------------------
	.section	.nv.constant0._Z11printKernelv,"a",@progbits
	.sectionflags	@""
	.align	4
.nv.constant0._Z11printKernelv:
	.zero		896


//--------------------- SYMBOLS --------------------------

	.type		.nv.reservedSmem.offset0,@object
	.size		.nv.reservedSmem.offset0,0x4
	.type		vprintf,@function
